//
// Generated by NVIDIA NVVM Compiler
//
// Compiler Build ID: CL-36424714
// Cuda compilation tools, release 13.0, V13.0.88
// Based on NVVM 20.0.0
//

.version 9.0
.target sm_100
.address_size 64

	// .globl	_Z8wmma_kerPKaS0_Pii

.visible .entry _Z8wmma_kerPKaS0_Pii(
	.param .u64 .ptr .align 1 _Z8wmma_kerPKaS0_Pii_param_0,
	.param .u64 .ptr .align 1 _Z8wmma_kerPKaS0_Pii_param_1,
	.param .u64 .ptr .align 1 _Z8wmma_kerPKaS0_Pii_param_2,
	.param .u32 _Z8wmma_kerPKaS0_Pii_param_3
)
{
	.reg .pred 	%p<6>;
	.reg .b16 	%rs<3>;
	.reg .b32 	%r<210>;
	.reg .b32 	%f<2>;
	.reg .b64 	%rd<29>;

	ld.param.u64 	%rd4, [_Z8wmma_kerPKaS0_Pii_param_0];
	ld.param.u64 	%rd5, [_Z8wmma_kerPKaS0_Pii_param_1];
	ld.param.u64 	%rd3, [_Z8wmma_kerPKaS0_Pii_param_2];
	ld.param.u32 	%r93, [_Z8wmma_kerPKaS0_Pii_param_3];
	cvta.to.global.u64 	%rd1, %rd5;
	cvta.to.global.u64 	%rd2, %rd4;
	mov.f32 	%f1, 0f00000000;
	// begin inline asm
	{  cvt.rn.f16.f32 %rs1, %f1;}

	// end inline asm
	// begin inline asm
	cvt.rzi.s32.f16 %r202, %rs1;
	// end inline asm
	setp.lt.s32 	%p1, %r93, 1;
	mov.u32 	%r203, %r202;
	mov.u32 	%r204, %r202;
	mov.u32 	%r205, %r202;
	mov.u32 	%r206, %r202;
	mov.u32 	%r207, %r202;
	mov.u32 	%r208, %r202;
	mov.u32 	%r209, %r202;
	@%p1 bra 	$L__BB0_8;
	mov.u32 	%r97, %ctaid.y;
	mul.lo.s32 	%r98, %r97, %r93;
	shl.b32 	%r2, %r98, 4;
	mov.u32 	%r99, %ctaid.x;
	shl.b32 	%r3, %r99, 4;
	add.s32 	%r100, %r93, -1;
	shr.u32 	%r101, %r100, 4;
	add.s32 	%r4, %r101, 1;
	and.b32  	%r5, %r4, 3;
	setp.lt.u32 	%p2, %r93, 49;
	mov.b32 	%r190, 0;
	mov.u32 	%r203, %r202;
	mov.u32 	%r204, %r202;
	mov.u32 	%r205, %r202;
	mov.u32 	%r206, %r202;
	mov.u32 	%r207, %r202;
	mov.u32 	%r208, %r202;
	mov.u32 	%r209, %r202;
	@%p2 bra 	$L__BB0_5;
	shl.b32 	%r103, %r93, 5;
	add.s32 	%r164, %r103, %r3;
	shl.b32 	%r7, %r93, 6;
	mad.lo.s32 	%r163, %r93, 48, %r3;
	shl.b32 	%r104, %r93, 4;
	add.s32 	%r162, %r3, %r104;
	and.b32  	%r105, %r4, 536870908;
	neg.s32 	%r159, %r105;
	mov.b32 	%r165, 32;
	mov.u32 	%r160, %r2;
	mov.u32 	%r161, %r3;
	mov.u32 	%r203, %r202;
	mov.u32 	%r204, %r202;
	mov.u32 	%r205, %r202;
	mov.u32 	%r206, %r202;
	mov.u32 	%r207, %r202;
	mov.u32 	%r208, %r202;
	mov.u32 	%r209, %r202;
$L__BB0_3:
	cvt.u64.u32 	%rd6, %r160;
	add.s64 	%rd7, %rd2, %rd6;
	wmma.load.a.sync.aligned.row.m16n16k16.global.s8 	{%r106, %r107}, [%rd7], %r93;
	cvt.u64.u32 	%rd8, %r161;
	add.s64 	%rd9, %rd1, %rd8;
	wmma.load.b.sync.aligned.row.m16n16k16.global.s8 	{%r108, %r109}, [%rd9], %r93;
	wmma.mma.sync.aligned.row.row.m16n16k16.s32.s8.s8.s32 {%r110, %r111, %r112, %r113, %r114, %r115, %r116, %r117}, {%r106, %r107}, {%r108, %r109}, {%r209, %r208, %r207, %r206, %r205, %r204, %r203, %r202};
	add.s32 	%r118, %r160, 16;
	cvt.u64.u32 	%rd10, %r118;
	add.s64 	%rd11, %rd2, %rd10;
	wmma.load.a.sync.aligned.row.m16n16k16.global.s8 	{%r119, %r120}, [%rd11], %r93;
	cvt.u64.u32 	%rd12, %r162;
	add.s64 	%rd13, %rd1, %rd12;
	wmma.load.b.sync.aligned.row.m16n16k16.global.s8 	{%r121, %r122}, [%rd13], %r93;
	wmma.mma.sync.aligned.row.row.m16n16k16.s32.s8.s8.s32 {%r123, %r124, %r125, %r126, %r127, %r128, %r129, %r130}, {%r119, %r120}, {%r121, %r122}, {%r110, %r111, %r112, %r113, %r114, %r115, %r116, %r117};
	add.s32 	%r131, %r160, 32;
	cvt.u64.u32 	%rd14, %r131;
	add.s64 	%rd15, %rd2, %rd14;
	wmma.load.a.sync.aligned.row.m16n16k16.global.s8 	{%r132, %r133}, [%rd15], %r93;
	cvt.u64.u32 	%rd16, %r164;
	add.s64 	%rd17, %rd1, %rd16;
	wmma.load.b.sync.aligned.row.m16n16k16.global.s8 	{%r134, %r135}, [%rd17], %r93;
	wmma.mma.sync.aligned.row.row.m16n16k16.s32.s8.s8.s32 {%r136, %r137, %r138, %r139, %r140, %r141, %r142, %r143}, {%r132, %r133}, {%r134, %r135}, {%r123, %r124, %r125, %r126, %r127, %r128, %r129, %r130};
	add.s32 	%r144, %r160, 48;
	cvt.u64.u32 	%rd18, %r144;
	add.s64 	%rd19, %rd2, %rd18;
	wmma.load.a.sync.aligned.row.m16n16k16.global.s8 	{%r145, %r146}, [%rd19], %r93;
	cvt.u64.u32 	%rd20, %r163;
	add.s64 	%rd21, %rd1, %rd20;
	wmma.load.b.sync.aligned.row.m16n16k16.global.s8 	{%r147, %r148}, [%rd21], %r93;
	wmma.mma.sync.aligned.row.row.m16n16k16.s32.s8.s8.s32 {%r209, %r208, %r207, %r206, %r205, %r204, %r203, %r202}, {%r145, %r146}, {%r147, %r148}, {%r136, %r137, %r138, %r139, %r140, %r141, %r142, %r143};
	add.s32 	%r165, %r165, 64;
	add.s32 	%r164, %r164, %r7;
	add.s32 	%r163, %r163, %r7;
	add.s32 	%r162, %r162, %r7;
	add.s32 	%r161, %r161, %r7;
	add.s32 	%r160, %r160, 64;
	add.s32 	%r159, %r159, 4;
	setp.ne.s32 	%p3, %r159, 0;
	@%p3 bra 	$L__BB0_3;
	add.s32 	%r190, %r165, -32;
$L__BB0_5:
	setp.eq.s32 	%p4, %r5, 0;
	@%p4 bra 	$L__BB0_8;
	mad.lo.s32 	%r193, %r190, %r93, %r3;
	shl.b32 	%r60, %r93, 4;
	add.s32 	%r192, %r190, %r2;
	neg.s32 	%r191, %r5;
$L__BB0_7:
	.pragma "nounroll";
	cvt.u64.u32 	%rd22, %r192;
	add.s64 	%rd23, %rd2, %rd22;
	wmma.load.a.sync.aligned.row.m16n16k16.global.s8 	{%r149, %r150}, [%rd23], %r93;
	cvt.u64.u32 	%rd24, %r193;
	add.s64 	%rd25, %rd1, %rd24;
	wmma.load.b.sync.aligned.row.m16n16k16.global.s8 	{%r151, %r152}, [%rd25], %r93;
	wmma.mma.sync.aligned.row.row.m16n16k16.s32.s8.s8.s32 {%r209, %r208, %r207, %r206, %r205, %r204, %r203, %r202}, {%r149, %r150}, {%r151, %r152}, {%r209, %r208, %r207, %r206, %r205, %r204, %r203, %r202};
	add.s32 	%r193, %r193, %r60;
	add.s32 	%r192, %r192, 16;
	add.s32 	%r191, %r191, 1;
	setp.ne.s32 	%p5, %r191, 0;
	@%p5 bra 	$L__BB0_7;
$L__BB0_8:
	cvta.to.global.u64 	%rd26, %rd3;
	mov.u32 	%r153, %ctaid.y;
	mul.lo.s32 	%r154, %r153, %r93;
	shl.b32 	%r155, %r154, 4;
	mov.u32 	%r156, %ctaid.x;
	shl.b32 	%r157, %r156, 4;
	add.s32 	%r158, %r155, %r157;
	mul.wide.u32 	%rd27, %r158, 4;
	add.s64 	%rd28, %rd26, %rd27;
	wmma.store.d.sync.aligned.row.m16n16k16.global.s32 	[%rd28], {%r209, %r208, %r207, %r206, %r205, %r204, %r203, %r202}, %r93;
	ret;

}


// ===== COMPILED SASS (sm_100) =====

	.target	sm_100

	.elftype	@"ET_EXEC"


//--------------------- .note.nv.tkinfo           --------------------------
	.section	.note.nv.tkinfo,"",@"SHT_NOTE"
	.sectionflags	@"SHF_NOTE_NV_TKINFO"
	.tkinfo
        /*0018*/ 	.word	0x00000002
        /*0030*/ 	.string	""
        /*0030*/ 	.string	"ptxas"
        /*0030*/ 	.string	"Cuda compilation tools, release 13.0, V13.0.88"
        /*0030*/ 	.string	"Build cuda_13.0.r13.0/compiler.36424714_0"
        /*0030*/ 	.string	"-arch sm_100 -m 64 "



//--------------------- .note.nv.cuinfo           --------------------------
	.section	.note.nv.cuinfo,"",@"SHT_NOTE"
	.sectionflags	@"SHF_NOTE_NV_CUINFO"
        /*0018*/ 	.short	0x0002
        /*001a*/ 	.short	0x0064
        /*001c*/ 	.short	0x0082
	.zero		2


//--------------------- .nv.info                  --------------------------
	.section	.nv.info,"",@"SHT_CUDA_INFO"
	.align	4


	//----- nvinfo : EIATTR_REGCOUNT
	.align		4
        /*0000*/ 	.byte	0x04, 0x2f
        /*0002*/ 	.short	(.L_1 - .L_0)
	.align		4
.L_0:
        /*0004*/ 	.word	index@(_Z8wmma_kerPKaS0_Pii)
        /*0008*/ 	.word	0x00000020


	//----- nvinfo : EIATTR_FRAME_SIZE
	.align		4
.L_1:
        /*000c*/ 	.byte	0x04, 0x11
        /*000e*/ 	.short	(.L_3 - .L_2)
	.align		4
.L_2:
        /*0010*/ 	.word	index@(_Z8wmma_kerPKaS0_Pii)
        /*0014*/ 	.word	0x00000000


	//----- nvinfo : EIATTR_MIN_STACK_SIZE
	.align		4
.L_3:
        /*0018*/ 	.byte	0x04, 0x12
        /*001a*/ 	.short	(.L_5 - .L_4)
	.align		4
.L_4:
        /*001c*/ 	.word	index@(_Z8wmma_kerPKaS0_Pii)
        /*0020*/ 	.word	0x00000000
.L_5:


//--------------------- .nv.compat                --------------------------
	.section	.nv.compat,"",@"SHT_CUDA_COMPAT_INFO"
	.align	4
        /*0000*/ 	.byte	0x02, 0x09, 0x00, 0x00, 0x02, 0x02, 0x01, 0x00, 0x02, 0x05, 0x05, 0x00, 0x03, 0x07, 0x01, 0x01
        /*0010*/ 	.byte	0x02, 0x03, 0x00, 0x00, 0x02, 0x06, 0x01, 0x00, 0x04, 0x0b, 0x08, 0x00, 0x01, 0x00, 0x00, 0x00
        /*0020*/ 	.byte	0x00, 0x00, 0x00, 0x00


//--------------------- .nv.info._Z8wmma_kerPKaS0_Pii --------------------------
	.section	.nv.info._Z8wmma_kerPKaS0_Pii,"",@"SHT_CUDA_INFO"
	.sectionflags	@""
	.align	4


	//----- nvinfo : EIATTR_CUDA_API_VERSION
	.align		4
        /*0000*/ 	.byte	0x04, 0x37
        /*0002*/ 	.short	(.L_7 - .L_6)
.L_6:
        /*0004*/ 	.word	0x00000082


	//----- nvinfo : EIATTR_KPARAM_INFO
	.align		4
.L_7:
        /*0008*/ 	.byte	0x04, 0x17
        /*000a*/ 	.short	(.L_9 - .L_8)
.L_8:
        /*000c*/ 	.word	0x00000000
        /*0010*/ 	.short	0x0003
        /*0012*/ 	.short	0x0018
        /*0014*/ 	.byte	0x00, 0xf0, 0x11, 0x00


	//----- nvinfo : EIATTR_KPARAM_INFO
	.align		4
.L_9:
        /*0018*/ 	.byte	0x04, 0x17
        /*001a*/ 	.short	(.L_11 - .L_10)
.L_10:
        /*001c*/ 	.word	0x00000000
        /*0020*/ 	.short	0x0002
        /*0022*/ 	.short	0x0010
        /*0024*/ 	.byte	0x00, 0xf5, 0x21, 0x00


	//----- nvinfo : EIATTR_KPARAM_INFO
	.align		4
.L_11:
        /*0028*/ 	.byte	0x04, 0x17
        /*002a*/ 	.short	(.L_13 - .L_12)
.L_12:
        /*002c*/ 	.word	0x00000000
        /*0030*/ 	.short	0x0001
        /*0032*/ 	.short	0x0008
        /*0034*/ 	.byte	0x00, 0xf5, 0x21, 0x00


	//----- nvinfo : EIATTR_KPARAM_INFO
	.align		4
.L_13:
        /*0038*/ 	.byte	0x04, 0x17
        /*003a*/ 	.short	(.L_15 - .L_14)
.L_14:
        /*003c*/ 	.word	0x00000000
        /*0040*/ 	.short	0x0000
        /*0042*/ 	.short	0x0000
        /*0044*/ 	.byte	0x00, 0xf5, 0x21, 0x00


	//----- nvinfo : EIATTR_SPARSE_MMA_MASK
	.align		4
.L_15:
        /*0048*/ 	.byte	0x03, 0x50
        /*004a*/ 	.short	0x0000


	//----- nvinfo : EIATTR_WMMA_USED
	.align		4
        /*004c*/ 	.byte	0x01, 0x2b
	.zero		2


	//----- nvinfo : EIATTR_MAXREG_COUNT
	.align		4
        /*0050*/ 	.byte	0x03, 0x1b
        /*0052*/ 	.short	0x00ff


	//----- nvinfo : EIATTR_MERCURY_ISA_VERSION
	.align		4
        /*0054*/ 	.byte	0x03, 0x5f
        /*0056*/ 	.short	0x0101


	//----- nvinfo : EIATTR_VRC_CTA_INIT_COUNT
	.align		4
        /*0058*/ 	.byte	0x02, 0x4a
	.zero		1
	.zero		1


	//----- nvinfo : EIATTR_EXIT_INSTR_OFFSETS
	.align		4
        /*005c*/ 	.byte	0x04, 0x1c
        /*005e*/ 	.short	(.L_17 - .L_16)


	//   ....[0]....
.L_16:
        /*0060*/ 	.word	0x000010f0


	//----- nvinfo : EIATTR_CBANK_PARAM_SIZE
	.align		4
.L_17:
        /*0064*/ 	.byte	0x03, 0x19
        /*0066*/ 	.short	0x001c


	//----- nvinfo : EIATTR_PARAM_CBANK
	.align		4
        /*0068*/ 	.byte	0x04, 0x0a
        /*006a*/ 	.short	(.L_19 - .L_18)
	.align		4
.L_18:
        /*006c*/ 	.word	index@(.nv.constant0._Z8wmma_kerPKaS0_Pii)
        /*0070*/ 	.short	0x0380
        /*0072*/ 	.short	0x001c


	//----- nvinfo : EIATTR_SW_WAR
	.align		4
.L_19:
        /*0074*/ 	.byte	0x04, 0x36
        /*0076*/ 	.short	(.L_21 - .L_20)
.L_20:
        /*0078*/ 	.word	0x00000008
.L_21:


//--------------------- .nv.callgraph             --------------------------
	.section	.nv.callgraph,"",@"SHT_CUDA_CALLGRAPH"
	.align	4
	.sectionentsize	8
	.align		4
        /*0000*/ 	.word	0x00000000
	.align		4
        /*0004*/ 	.word	0xffffffff
	.align		4
        /*0008*/ 	.word	0x00000000
	.align		4
        /*000c*/ 	.word	0xfffffffe
	.align		4
        /*0010*/ 	.word	0x00000000
	.align		4
        /*0014*/ 	.word	0xfffffffd
	.align		4
        /*0018*/ 	.word	0x00000000
	.align		4
        /*001c*/ 	.word	0xfffffffc


//--------------------- .text._Z8wmma_kerPKaS0_Pii --------------------------
	.section	.text._Z8wmma_kerPKaS0_Pii,"ax",@progbits
	.align	128
        .global         _Z8wmma_kerPKaS0_Pii
        .type           _Z8wmma_kerPKaS0_Pii,@function
        .size           _Z8wmma_kerPKaS0_Pii,(.L_x_5 - _Z8wmma_kerPKaS0_Pii)
        .other          _Z8wmma_kerPKaS0_Pii,@"STO_CUDA_ENTRY STV_DEFAULT"
_Z8wmma_kerPKaS0_Pii:
.text._Z8wmma_kerPKaS0_Pii:
[----:B------:R-:W-:Y:S01]  /*0000*/  LDC R1, c[0x0][0x37c] ;  /* 0x0000df00ff017b82 */ /* 0x000fe20000000800 */
[----:B------:R-:W0:Y:S01]  /*0010*/  LDCU UR11, c[0x0][0x398] ;  /* 0x00007300ff0b77ac */ /* 0x000e220008000800 */
[----:B------:R-:W-:Y:S02]  /*0020*/  CS2R R10, SRZ ;  /* 0x00000000000a7805 */ /* 0x000fe4000001ff00 */
[----:B------:R-:W-:Y:S02]  /*0030*/  CS2R R8, SRZ ;  /* 0x0000000000087805 */ /* 0x000fe4000001ff00 */
[----:B------:R-:W-:Y:S02]  /*0040*/  CS2R R14, SRZ ;  /* 0x00000000000e7805 */ /* 0x000fe4000001ff00 */
[----:B------:R-:W-:Y:S01]  /*0050*/  CS2R R12, SRZ ;  /* 0x00000000000c7805 */ /* 0x000fe2000001ff00 */
[----:B------:R-:W1:Y:S01]  /*0060*/  LDCU.64 UR12, c[0x0][0x358] ;  /* 0x00006b00ff0c77ac */ /* 0x000e620008000a00 */
[----:B0-----:R-:W-:-:S09]  /*0070*/  UISETP.GE.AND UP0, UPT, UR11, 0x1, UPT ;  /* 0x000000010b00788c */ /* 0x001fd2000bf06270 */
[----:B-1----:R-:W-:Y:S05]  /*0080*/  BRA.U !UP0, `(.L_x_0) ;  /* 0x0000000d08c87547 */ /* 0x002fea000b800000 */
[----:B------:R-:W0:Y:S01]  /*0090*/  S2UR UR4, SR_CTAID.Y ;  /* 0x00000000000479c3 */ /* 0x000e220000002600 */
[----:B------:R-:W-:Y:S01]  /*00a0*/  UISETP.GE.U32.AND UP0, UPT, UR11, 0x31, UPT ;  /* 0x000000310b00788c */ /* 0x000fe2000bf06070 */
[----:B------:R-:W-:Y:S01]  /*00b0*/  IMAD.MOV.U32 R10, RZ, RZ, RZ ;  /* 0x000000ffff0a7224 */ /* 0x000fe200078e00ff */
[----:B------:R-:W-:Y:S01]  /*00c0*/  UIADD3 UR5, UPT, UPT, UR11, -0x1, URZ ;  /* 0xffffffff0b057890 */ /* 0x000fe2000fffe0ff */
[----:B------:R-:W-:Y:S02]  /*00d0*/  CS2R R8, SRZ ;  /* 0x0000000000087805 */ /* 0x000fe4000001ff00 */
[----:B------:R-:W-:Y:S02]  /*00e0*/  CS2R R14, SRZ ;  /* 0x00000000000e7805 */ /* 0x000fe4000001ff00 */
[----:B------:R-:W-:Y:S01]  /*00f0*/  CS2R R12, SRZ ;  /* 0x00000000000c7805 */ /* 0x000fe2000001ff00 */
[----:B------:R-:W-:Y:S01]  /*0100*/  ULEA.HI UR7, UR5, 0x1, URZ, 0x1c ;  /* 0x0000000105077891 */ /* 0x000fe2000f8fe0ff */
[----:B------:R-:W1:Y:S01]  /*0110*/  S2UR UR6, SR_CTAID.X ;  /* 0x00000000000679c3 */ /* 0x000e620000002500 */
[----:B0-----:R-:W-:-:S04]  /*0120*/  UIMAD UR4, UR4, UR11, URZ ;  /* 0x0000000b040472a4 */ /* 0x001fc8000f8e02ff */
[----:B------:R-:W-:-:S03]  /*0130*/  USHF.L.U32 UR5, UR4, 0x4, URZ ;  /* 0x0000000404057899 */ /* 0x000fc600080006ff */
[----:B------:R-:W-:Y:S01]  /*0140*/  UMOV UR4, URZ ;  /* 0x000000ff00047c82 */ /* 0x000fe20008000000 */
[----:B-1----:R-:W-:Y:S01]  /*0150*/  USHF.L.U32 UR6, UR6, 0x4, URZ ;  /* 0x0000000406067899 */ /* 0x002fe200080006ff */
[----:B------:R-:W-:Y:S11]  /*0160*/  BRA.U !UP0, `(.L_x_1) ;  /* 0x0000000908ac7547 */ /* 0x000ff6000b800000 */
[----:B------:R-:W0:Y:S01]  /*0170*/  S2R R2, SR_LANEID ;  /* 0x0000000000027919 */ /* 0x000e220000000000 */
[----:B------:R-:W-:Y:S01]  /*0180*/  IMAD.MOV.U32 R3, RZ, RZ, RZ ;  /* 0x000000ffff037224 */ /* 0x000fe200078e00ff */
[----:B------:R-:W-:Y:S01]  /*0190*/  ULOP3.LUT UR7, UR7, 0x1ffffffc, URZ, 0xc0, !UPT ;  /* 0x1ffffffc07077892 */ /* 0x000fe2000f8ec0ff */
[----:B------:R-:W-:Y:S01]  /*01a0*/  IMAD.MOV.U32 R17, RZ, RZ, RZ ;  /* 0x000000ffff117224 */ /* 0x000fe200078e00ff */
[----:B------:R-:W-:Y:S01]  /*01b0*/  CS2R R8, SRZ ;  /* 0x0000000000087805 */ /* 0x000fe2000001ff00 */
[----:B------:R-:W-:Y:S01]  /*01c0*/  IMAD.MOV.U32 R10, RZ, RZ, RZ ;  /* 0x000000ffff0a7224 */ /* 0x000fe200078e00ff */
[----:B------:R-:W-:Y:S02]  /*01d0*/  CS2R R14, SRZ ;  /* 0x00000000000e7805 */ /* 0x000fe4000001ff00 */
[----:B------:R-:W-:Y:S01]  /*01e0*/  CS2R R12, SRZ ;  /* 0x00000000000c7805 */ /* 0x000fe2000001ff00 */
[----:B------:R-:W-:Y:S02]  /*01f0*/  ULEA UR14, UR11, UR6, 0x5 ;  /* 0x000000060b0e7291 */ /* 0x000fe4000f8e28ff */
[----:B------:R-:W-:-:S02]  /*0200*/  UIMAD UR15, UR11, 0x30, UR6 ;  /* 0x000000300b0f78a4 */ /* 0x000fc4000f8e0206 */
[----:B------:R-:W-:Y:S01]  /*0210*/  ULEA UR20, UR11, UR6, 0x4 ;  /* 0x000000060b147291 */ /* 0x000fe2000f8e20ff */
[----:B------:R-:W1:Y:S01]  /*0220*/  LDCU.128 UR16, c[0x0][0x380] ;  /* 0x00007000ff1077ac */ /* 0x000e620008000c00 */
[----:B------:R-:W-:Y:S01]  /*0230*/  UMOV UR4, 0x20 ;  /* 0x0000002000047882 */ /* 0x000fe20000000000 */
[----:B------:R-:W-:Y:S01]  /*0240*/  UIADD3 UR7, UPT, UPT, -UR7, URZ, URZ ;  /* 0x000000ff07077290 */ /* 0x000fe2000fffe1ff */
[----:B------:R-:W-:Y:S01]  /*0250*/  UMOV UR8, UR5 ;  /* 0x0000000500087c82 */ /* 0x000fe20008000000 */
[----:B------:R-:W-:Y:S01]  /*0260*/  UMOV UR9, UR6 ;  /* 0x0000000600097c82 */ /* 0x000fe20008000000 */
[----:B0-----:R-:W-:Y:S01]  /*0270*/  IMAD.SHL.U32 R16, R2, 0x4, RZ ;  /* 0x0000000402107824 */ /* 0x001fe200078e00ff */
[----:B------:R-:W-:-:S04]  /*0280*/  SHF.R.U32.HI R2, RZ, 0x2, R2 ;  /* 0x00000002ff027819 */ /* 0x000fc80000011602 */
[----:B------:R-:W-:-:S05]  /*0290*/  LOP3.LUT R16, R16, 0xc, RZ, 0xe2, !PT ;  /* 0x0000000c10107812 */ /* 0x000fca00078ee2ff */
[----:B------:R-:W-:-:S04]  /*02a0*/  IMAD.WIDE.U32 R6, R16, UR11, R2 ;  /* 0x0000000b10067c25 */ /* 0x000fc8000f8e0002 */
[----:B-1----:R-:W-:-:S07]  /*02b0*/  IMAD.WIDE.U32 R16, R2, UR11, R16 ;  /* 0x0000000b02107c25 */ /* 0x002fce000f8e0010 */
.L_x_2:
[----:B------:R-:W-:Y:S01]  /*02c0*/  UIADD3 UR10, UP0, UPT, UR9, UR18, URZ ;  /* 0x00000012090a7290 */ /* 0x000fe2000ff1e0ff */
[----:B------:R-:W-:Y:S02]  /*02d0*/  IMAD.U32 R3, RZ, RZ, UR11 ;  /* 0x0000000bff037e24 */ /* 0x000fe4000f8e00ff */
[----:B------:R-:W-:-:S03]  /*02e0*/  IMAD.U32 R25, RZ, RZ, UR11 ;  /* 0x0000000bff197e24 */ /* 0x000fc6000f8e00ff */
[----:B------:R-:W-:Y:S02]  /*02f0*/  PLOP3.LUT P1, PT, PT, PT, UP0, 0x80, 0x8 ;  /* 0x000000000008781c */ /* 0x000fe40003f2f008 */
[----:B------:R-:W-:-:S04]  /*0300*/  IADD3 R18, P0, PT, R6, UR10, RZ ;  /* 0x0000000a06127c10 */ /* 0x000fc8000ff1e0ff */
[----:B------:R-:W-:Y:S02]  /*0310*/  IADD3.X R19, PT, PT, R7, UR19, RZ, P0, P1 ;  /* 0x0000001307137c10 */ /* 0x000fe400087e24ff */
[----:B------:R-:W-:Y:S01]  /*0320*/  IADD3 R26, P0, PT, R18, UR11, RZ ;  /* 0x0000000b121a7c10 */ /* 0x000fe2000ff1e0ff */
[--C-:B------:R-:W-:Y:S02]  /*0330*/  IMAD.WIDE.U32 R2, R3, 0x2, R18.reuse ;  /* 0x0000000203027825 */ /* 0x100fe400078e0012 */
[----:B------:R-:W2:Y:S02]  /*0340*/  LDG.E.U8 R5, desc[UR12][R18.64] ;  /* 0x0000000c12057981 */ /* 0x000ea4000c1e1100 */
[----:B------:R-:W-:Y:S02]  /*0350*/  IMAD.WIDE.U32 R24, R25, 0x3, R18 ;  /* 0x0000000319187825 */ /* 0x000fe400078e0012 */
[----:B------:R-:W3:Y:S02]  /*0360*/  LDG.E.U8 R4, desc[UR12][R2.64] ;  /* 0x0000000c02047981 */ /* 0x000ee4000c1e1100 */
[----:B------:R-:W-:-:S02]  /*0370*/  IMAD.X R27, RZ, RZ, R19, P0 ;  /* 0x000000ffff1b7224 */ /* 0x000fc400000e0613 */
[----:B------:R-:W3:Y:S04]  /*0380*/  LDG.E.U8 R21, desc[UR12][R24.64] ;  /* 0x0000000c18157981 */ /* 0x000ee8000c1e1100 */
[----:B------:R-:W2:Y:S04]  /*0390*/  LDG.E.U8 R20, desc[UR12][R26.64] ;  /* 0x0000000c1a147981 */ /* 0x000ea8000c1e1100 */
[----:B------:R0:W4:Y:S04]  /*03a0*/  LDG.E.U8 R22, desc[UR12][R18.64+0x8] ;  /* 0x0000080c12167981 */ /* 0x000128000c1e1100 */
[----:B------:R-:W4:Y:S04]  /*03b0*/  LDG.E.U8 R29, desc[UR12][R26.64+0x8] ;  /* 0x0000080c1a1d7981 */ /* 0x000f28000c1e1100 */
[----:B------:R1:W5:Y:S04]  /*03c0*/  LDG.E.U8 R23, desc[UR12][R2.64+0x8] ;  /* 0x0000080c02177981 */ /* 0x000368000c1e1100 */
[----:B------:R1:W5:Y:S01]  /*03d0*/  LDG.E.U8 R0, desc[UR12][R24.64+0x8] ;  /* 0x0000080c18007981 */ /* 0x000362000c1e1100 */
[----:B------:R-:W-:-:S06]  /*03e0*/  UIADD3 UR10, UP0, UPT, UR8, UR16, URZ ;  /* 0x00000010080a7290 */ /* 0x000fcc000ff1e0ff */
[----:B------:R-:W-:Y:S02]  /*03f0*/  PLOP3.LUT P1, PT, PT, PT, UP0, 0x80, 0x8 ;  /* 0x000000000008781c */ /* 0x000fe40003f2f008 */
[----:B0-----:R-:W-:Y:S01]  /*0400*/  IADD3 R18, P0, PT, R16, UR10, RZ ;  /* 0x0000000a10127c10 */ /* 0x001fe2000ff1e0ff */
[----:B------:R-:W-:Y:S01]  /*0410*/  UIADD3 UR10, UP0, UPT, UR20, UR18, URZ ;  /* 0x00000012140a7290 */ /* 0x000fe2000ff1e0ff */
[----:B------:R-:W-:Y:S02]  /*0420*/  IMAD.U32 R28, RZ, RZ, UR11 ;  /* 0x0000000bff1c7e24 */ /* 0x000fe4000f8e00ff */
[----:B------:R-:W-:-:S03]  /*0430*/  IADD3.X R19, PT, PT, R17, UR17, RZ, P0, P1 ;  /* 0x0000001111137c10 */ /* 0x000fc600087e24ff */
[----:B------:R-:W-:Y:S02]  /*0440*/  PLOP3.LUT P1, PT, PT, PT, UP0, 0x80, 0x8 ;  /* 0x000000000008781c */ /* 0x000fe40003f2f008 */
[----:B-1----:R-:W-:Y:S01]  /*0450*/  IADD3 R2, P0, PT, R6, UR10, RZ ;  /* 0x0000000a06027c10 */ /* 0x002fe2000ff1e0ff */
[----:B------:R-:W-:Y:S02]  /*0460*/  IMAD.WIDE.U32 R26, R28, 0x8, R18 ;  /* 0x000000081c1a7825 */ /* 0x000fe400078e0012 */
[----:B------:R-:W5:Y:S01]  /*0470*/  LDG.E R18, desc[UR12][R18.64] ;  /* 0x0000000c12127981 */ /* 0x000f62000c1e1900 */
[----:B------:R-:W-:Y:S02]  /*0480*/  IADD3.X R3, PT, PT, R7, UR19, RZ, P0, P1 ;  /* 0x0000001307037c10 */ /* 0x000fe400087e24ff */
[----:B------:R-:W-:-:S05]  /*0490*/  IADD3 R24, P0, PT, R2, UR11, RZ ;  /* 0x0000000b02187c10 */ /* 0x000fca000ff1e0ff */
[----:B------:R-:W-:Y:S01]  /*04a0*/  IMAD.X R25, RZ, RZ, R3, P0 ;  /* 0x000000ffff197224 */ /* 0x000fe200000e0603 */
[----:B------:R0:W5:Y:S02]  /*04b0*/  LDG.E R19, desc[UR12][R26.64] ;  /* 0x0000000c1a137981 */ /* 0x000164000c1e1900 */
[----:B0-----:R-:W-:-:S04]  /*04c0*/  IMAD.U32 R27, RZ, RZ, UR11 ;  /* 0x0000000bff1b7e24 */ /* 0x001fc8000f8e00ff */
[----:B------:R-:W-:-:S04]  /*04d0*/  IMAD.WIDE.U32 R26, R27, 0x2, R2 ;  /* 0x000000021b1a7825 */ /* 0x000fc800078e0002 */
[----:B---3--:R-:W-:Y:S02]  /*04e0*/  IMAD R4, R21, 0x100, R4 ;  /* 0x0000010015047824 */ /* 0x008fe400078e0204 */
[----:B------:R-:W3:Y:S01]  /*04f0*/  LDG.E.U8 R21, desc[UR12][R2.64] ;  /* 0x0000000c02157981 */ /* 0x000ee2000c1e1100 */
[----:B--2---:R-:W-:-:S03]  /*0500*/  LEA R28, R20, R5, 0x8 ;  /* 0x00000005141c7211 */ /* 0x004fc600078e40ff */
[----:B------:R-:W3:Y:S04]  /*0510*/  LDG.E.U8 R20, desc[UR12][R24.64] ;  /* 0x0000000c18147981 */ /* 0x000ee8000c1e1100 */
[----:B------:R0:W2:Y:S01]  /*0520*/  LDG.E.U8 R5, desc[UR12][R24.64+0x8] ;  /* 0x0000080c18057981 */ /* 0x0000a2000c1e1100 */
[----:B----4-:R-:W-:Y:S02]  /*0530*/  IMAD R22, R29, 0x100, R22 ;  /* 0x000001001d167824 */ /* 0x010fe400078e0216 */
[----:B------:R-:W-:Y:S01]  /*0540*/  IMAD.U32 R29, RZ, RZ, UR11 ;  /* 0x0000000bff1d7e24 */ /* 0x000fe2000f8e00ff */
[----:B0-----:R-:W-:-:S03]  /*0550*/  PRMT R24, R28, 0x5410, R4 ;  /* 0x000054101c187816 */ /* 0x001fc60000000004 */
[----:B------:R-:W-:-:S04]  /*0560*/  IMAD.WIDE.U32 R28, R29, 0x3, R2 ;  /* 0x000000031d1c7825 */ /* 0x000fc800078e0002 */
[----:B-----5:R-:W-:Y:S01]  /*0570*/  IMAD R23, R0, 0x100, R23 ;  /* 0x0000010000177824 */ /* 0x020fe200078e0217 */
[----:B------:R-:W4:Y:S04]  /*0580*/  LDG.E.U8 R4, desc[UR12][R28.64] ;  /* 0x0000000c1c047981 */ /* 0x000f28000c1e1100 */
[----:B------:R-:W2:Y:S01]  /*0590*/  LDG.E.U8 R0, desc[UR12][R2.64+0x8] ;  /* 0x0000080c02007981 */ /* 0x000ea2000c1e1100 */
[----:B------:R-:W-:Y:S02]  /*05a0*/  UIADD3 UR10, UPT, UPT, UR8, 0x10, URZ ;  /* 0x00000010080a7890 */ /* 0x000fe4000fffe0ff */
[----:B------:R-:W-:Y:S01]  /*05b0*/  UIADD3 UR21, UP1, UPT, UR14, UR18, URZ ;  /* 0x000000120e157290 */ /* 0x000fe2000ff3e0ff */
[----:B------:R-:W5:Y:S04]  /*05c0*/  LDG.E.U8 R25, desc[UR12][R28.64+0x8] ;  /* 0x0000080c1c197981 */ /* 0x000f68000c1e1100 */
[----:B------:R-:W4:Y:S01]  /*05d0*/  LDG.E.U8 R3, desc[UR12][R26.64] ;  /* 0x0000000c1a037981 */ /* 0x000f22000c1e1100 */
[----:B------:R-:W-:Y:S01]  /*05e0*/  UIADD3 UR10, UP0, UPT, UR10, UR16, URZ ;  /* 0x000000100a0a7290 */ /* 0x000fe2000ff1e0ff */
[----:B------:R-:W-:-:S02]  /*05f0*/  PRMT R23, R22, 0x5410, R23 ;  /* 0x0000541016177816 */ /* 0x000fc40000000017 */
[----:B------:R0:W5:Y:S03]  /*0600*/  LDG.E.U8 R2, desc[UR12][R26.64+0x8] ;  /* 0x0000080c1a027981 */ /* 0x000166000c1e1100 */
[----:B------:R-:W-:Y:S02]  /*0610*/  PLOP3.LUT P2, PT, PT, PT, UP0, 0x80, 0x8 ;  /* 0x000000000008781c */ /* 0x000fe40003f4f008 */
[----:B------:R-:W-:Y:S01]  /*0620*/  IADD3 R22, P0, PT, R16, UR10, RZ ;  /* 0x0000000a10167c10 */ /* 0x000fe2000ff1e0ff */
[----:B------:R-:W-:Y:S01]  /*0630*/  IMMA.16816.S8.S8 R8, R18.ROW, R23.COL, R8 ;  /* 0x0000001712087237 */ /* 0x000fe20000405408 */
[----:B------:R-:W-:Y:S02]  /*0640*/  PLOP3.LUT P3, PT, PT, PT, UP1, 0x80, 0x8 ;  /* 0x000000000008781c */ /* 0x000fe40003f6f018 */
[----:B0-----:R-:W-:Y:S02]  /*0650*/  IADD3 R26, P1, PT, R6, UR21, RZ ;  /* 0x00000015061a7c10 */ /* 0x001fe4000ff3e0ff */
[----:B------:R-:W-:-:S03]  /*0660*/  IADD3.X R23, PT, PT, R17, UR17, RZ, P0, P2 ;  /* 0x0000001111177c10 */ /* 0x000fc600087e44ff */
[----:B------:R-:W-:Y:S01]  /*0670*/  IMMA.16816.S8.S8 R12, R18.ROW, R24.COL, R12 ;  /* 0x00000018120c7237 */ /* 0x000fe2000040540c */
[----:B------:R-:W-:Y:S01]  /*0680*/  IMAD.U32 R19, RZ, RZ, UR11 ;  /* 0x0000000bff137e24 */ /* 0x000fe2000f8e00ff */
[----:B------:R-:W-:Y:S01]  /*0690*/  IADD3.X R27, PT, PT, R7, UR19, RZ, P1, P3 ;  /* 0x00000013071b7c10 */ /* 0x000fe20008fe64ff */
[----:B------:R0:W5:Y:S01]  /*06a0*/  LDG.E R18, desc[UR12][R22.64] ;  /* 0x0000000c16127981 */ /* 0x000162000c1e1900 */
[----:B------:R-:W-:-:S05]  /*06b0*/  IADD3 R28, P0, PT, R26, UR11, RZ ;  /* 0x0000000b1a1c7c10 */ /* 0x000fca000ff1e0ff */
[----:B------:R-:W-:Y:S02]  /*06c0*/  IMAD.X R29, RZ, RZ, R27, P0 ;  /* 0x000000ffff1d7224 */ /* 0x000fe400000e061b */
[----:B0-----:R-:W-:-:S05]  /*06d0*/  IMAD.WIDE.U32 R22, R19, 0x8, R22 ;  /* 0x0000000813167825 */ /* 0x001fca00078e0016 */
[----:B------:R4:W5:Y:S01]  /*06e0*/  LDG.E R19, desc[UR12][R22.64] ;  /* 0x0000000c16137981 */ /* 0x000962000c1e1900 */
[----:B---3--:R-:W-:-:S03]  /*06f0*/  IMAD R24, R20, 0x100, R21 ;  /* 0x0000010014187824 */ /* 0x008fc600078e0215 */
[----:B------:R-:W3:Y:S04]  /*0700*/  LDG.E.U8 R21, desc[UR12][R28.64] ;  /* 0x0000000c1c157981 */ /* 0x000ee8000c1e1100 */
[----:B------:R0:W3:Y:S01]  /*0710*/  LDG.E.U8 R20, desc[UR12][R28.64+0x8] ;  /* 0x0000080c1c147981 */ /* 0x0000e2000c1e1100 */
[----:B----4-:R-:W-:-:S03]  /*0720*/  LEA R23, R4, R3, 0x8 ;  /* 0x0000000304177211 */ /* 0x010fc600078e40ff */
[----:B------:R-:W3:Y:S04]  /*0730*/  LDG.E.U8 R4, desc[UR12][R26.64] ;  /* 0x0000000c1a047981 */ /* 0x000ee8000c1e1100 */
[----:B------:R1:W4:Y:S01]  /*0740*/  LDG.E.U8 R3, desc[UR12][R26.64+0x8] ;  /* 0x0000080c1a037981 */ /* 0x000322000c1e1100 */
[----:B--2---:R-:W-:Y:S01]  /*0750*/  IMAD R0, R5, 0x100, R0 ;  /* 0x0000010005007824 */ /* 0x004fe200078e0200 */
[----:B------:R-:W-:Y:S01]  /*0760*/  UIADD3 UR10, UPT, UPT, UR8, 0x20, URZ ;  /* 0x00000020080a7890 */ /* 0x000fe2000fffe0ff */
[----:B-----5:R-:W-:Y:S02]  /*0770*/  IMAD R25, R25, 0x100, R2 ;  /* 0x0000010019197824 */ /* 0x020fe400078e0202 */
[----:B------:R-:W-:Y:S02]  /*0780*/  IMAD.U32 R5, RZ, RZ, UR11 ;  /* 0x0000000bff057e24 */ /* 0x000fe4000f8e00ff */
[----:B------:R-:W-:Y:S01]  /*0790*/  IMAD.U32 R2, RZ, RZ, UR11 ;  /* 0x0000000bff027e24 */ /* 0x000fe2000f8e00ff */
[----:B------:R-:W-:Y:S01]  /*07a0*/  PRMT R24, R24, 0x5410, R23 ;  /* 0x0000541018187816 */ /* 0x000fe20000000017 */
[----:B------:R-:W-:Y:S01]  /*07b0*/  IMAD.WIDE.U32 R22, R5, 0x2, R26 ;  /* 0x0000000205167825 */ /* 0x000fe200078e001a */
[----:B------:R-:W-:-:S03]  /*07c0*/  UIADD3 UR10, UP0, UPT, UR10, UR16, URZ ;  /* 0x000000100a0a7290 */ /* 0x000fc6000ff1e0ff */
[----:B0-----:R-:W-:Y:S01]  /*07d0*/  IMAD.WIDE.U32 R28, R2, 0x3, R26 ;  /* 0x00000003021c7825 */ /* 0x001fe200078e001a */
[----:B------:R-:W2:Y:S02]  /*07e0*/  LDG.E.U8 R5, desc[UR12][R22.64] ;  /* 0x0000000c16057981 */ /* 0x000ea4000c1e1100 */
[----:B------:R-:W-:Y:S02]  /*07f0*/  PLOP3.LUT P1, PT, PT, PT, UP0, 0x80, 0x8 ;  /* 0x000000000008781c */ /* 0x000fe40003f2f008 */
[----:B------:R-:W5:Y:S01]  /*0800*/  LDG.E.U8 R2, desc[UR12][R22.64+0x8] ;  /* 0x0000080c16027981 */ /* 0x000f62000c1e1100 */
[----:B-1----:R-:W-:-:S04]  /*0810*/  IADD3 R26, P0, PT, R16, UR10, RZ ;  /* 0x0000000a101a7c10 */ /* 0x002fc8000ff1e0ff */
[----:B------:R-:W-:Y:S01]  /*0820*/  IADD3.X R27, PT, PT, R17, UR17, RZ, P0, P1 ;  /* 0x00000011111b7c10 */ /* 0x000fe200087e24ff */
[----:B------:R-:W2:Y:S04]  /*0830*/  LDG.E.U8 R22, desc[UR12][R28.64] ;  /* 0x0000000c1c167981 */ /* 0x000ea8000c1e1100 */
[----:B------:R0:W5:Y:S01]  /*0840*/  LDG.E.U8 R23, desc[UR12][R28.64+0x8] ;  /* 0x0000080c1c177981 */ /* 0x000162000c1e1100 */
[----:B---3--:R-:W-:Y:S02]  /*0850*/  IMAD R4, R21, 0x100, R4 ;  /* 0x0000010015047824 */ /* 0x008fe400078e0204 */
[----:B------:R-:W-:-:S04]  /*0860*/  IMAD.U32 R21, RZ, RZ, UR11 ;  /* 0x0000000bff157e24 */ /* 0x000fc8000f8e00ff */
[----:B0-----:R-:W-:-:S04]  /*0870*/  IMAD.WIDE.U32 R28, R21, 0x8, R26 ;  /* 0x00000008151c7825 */ /* 0x001fc800078e001a */
[----:B----4-:R-:W-:Y:S01]  /*0880*/  IMAD R3, R20, 0x100, R3 ;  /* 0x0000010014037824 */ /* 0x010fe200078e0203 */
[----:B------:R-:W3:Y:S04]  /*0890*/  LDG.E R21, desc[UR12][R28.64] ;  /* 0x0000000c1c157981 */ /* 0x000ee8000c1e1900 */
[----:B------:R0:W3:Y:S01]  /*08a0*/  LDG.E R20, desc[UR12][R26.64] ;  /* 0x0000000c1a147981 */ /* 0x0000e2000c1e1900 */
[----:B------:R-:W-:Y:S01]  /*08b0*/  PRMT R0, R0, 0x5410, R25 ;  /* 0x0000541000007816 */ /* 0x000fe20000000019 */
[----:B------:R-:W-:Y:S01]  /*08c0*/  IMMA.16816.S8.S8 R12, R18.ROW, R24.COL, R12 ;  /* 0x00000018120c7237 */ /* 0x000fe2000040540c */
[----:B------:R-:W-:-:S07]  /*08d0*/  UIADD3 UR21, UP0, UPT, UR15, UR18, URZ ;  /* 0x000000120f157290 */ /* 0x000fce000ff1e0ff */
[----:B------:R-:W-:Y:S01]  /*08e0*/  IMMA.16816.S8.S8 R8, R18.ROW, R0.COL, R8 ;  /* 0x0000000012087237 */ /* 0x000fe20000405408 */
[----:B------:R-:W-:Y:S02]  /*08f0*/  PLOP3.LUT P1, PT, PT, PT, UP0, 0x80, 0x8 ;  /* 0x000000000008781c */ /* 0x000fe40003f2f008 */
[----:B0-----:R-:W-:Y:S02]  /*0900*/  IADD3 R26, P0, PT, R6, UR21, RZ ;  /* 0x00000015061a7c10 */ /* 0x001fe4000ff1e0ff */
[----:B--2---:R-:W-:Y:S01]  /*0910*/  LEA R5, R22, R5, 0x8 ;  /* 0x0000000516057211 */ /* 0x004fe200078e40ff */
[----:B-----5:R-:W-:-:S03]  /*0920*/  IMAD R2, R23, 0x100, R2 ;  /* 0x0000010017027824 */ /* 0x020fc600078e0202 */
[----:B------:R-:W-:Y:S01]  /*0930*/  PRMT R4, R4, 0x5410, R5 ;  /* 0x0000541004047816 */ /* 0x000fe20000000005 */
[----:B------:R-:W-:Y:S01]  /*0940*/  UIADD3 UR10, UPT, UPT, UR8, 0x30, URZ ;  /* 0x00000030080a7890 */ /* 0x000fe2000fffe0ff */
[----:B------:R-:W-:Y:S02]  /*0950*/  IADD3.X R27, PT, PT, R7, UR19, RZ, P0, P1 ;  /* 0x00000013071b7c10 */ /* 0x000fe400087e24ff */
[----:B------:R-:W-:Y:S02]  /*0960*/  PRMT R5, R3, 0x5410, R2 ;  /* 0x0000541003057816 */ /* 0x000fe40000000002 */
[----:B------:R-:W-:Y:S01]  /*0970*/  IADD3 R2, P1, PT, R26, UR11, RZ ;  /* 0x0000000b1a027c10 */ /* 0x000fe2000ff3e0ff */
[----:B------:R-:W-:Y:S02]  /*0980*/  IMAD.U32 R19, RZ, RZ, UR11 ;  /* 0x0000000bff137e24 */ /* 0x000fe4000f8e00ff */
[----:B------:R-:W-:Y:S01]  /*0990*/  IMAD.U32 R23, RZ, RZ, UR11 ;  /* 0x0000000bff177e24 */ /* 0x000fe2000f8e00ff */
[----:B------:R-:W-:Y:S01]  /*09a0*/  UIADD3 UR10, UP0, UPT, UR10, UR16, URZ ;  /* 0x000000100a0a7290 */ /* 0x000fe2000ff1e0ff */
[--C-:B------:R-:W-:Y:S01]  /*09b0*/  IMAD.X R3, RZ, RZ, R27.reuse, P1 ;  /* 0x000000ffff037224 */ /* 0x100fe200008e061b */
[----:B------:R-:W2:Y:S01]  /*09c0*/  LDG.E.U8 R24, desc[UR12][R26.64] ;  /* 0x0000000c1a187981 */ /* 0x000ea2000c1e1100 */
[----:B------:R-:W-:-:S03]  /*09d0*/  IMAD.WIDE.U32 R18, R19, 0x2, R26 ;  /* 0x0000000213127825 */ /* 0x000fc600078e001a */
[----:B------:R-:W4:Y:S01]  /*09e0*/  LDG.E.U8 R0, desc[UR12][R26.64+0x8] ;  /* 0x0000080c1a007981 */ /* 0x000f22000c1e1100 */
[----:B------:R-:W-:Y:S01]  /*09f0*/  IMAD.WIDE.U32 R22, R23, 0x3, R26 ;  /* 0x0000000317167825 */ /* 0x000fe200078e001a */
[----:B------:R-:W-:Y:S02]  /*0a00*/  PLOP3.LUT P2, PT, PT, PT, UP0, 0x80, 0x8 ;  /* 0x000000000008781c */ /* 0x000fe40003f4f008 */
[----:B------:R-:W4:Y:S01]  /*0a10*/  LDG.E.U8 R25, desc[UR12][R2.64+0x8] ;  /* 0x0000080c02197981 */ /* 0x000f22000c1e1100 */
[----:B------:R-:W-:-:S03]  /*0a20*/  IMAD.U32 R29, RZ, RZ, UR11 ;  /* 0x0000000bff1d7e24 */ /* 0x000fc6000f8e00ff */
[----:B------:R-:W2:Y:S04]  /*0a30*/  LDG.E.U8 R27, desc[UR12][R2.64] ;  /* 0x0000000c021b7981 */ /* 0x000ea8000c1e1100 */
[----:B------:R-:W5:Y:S04]  /*0a40*/  LDG.E.U8 R26, desc[UR12][R18.64+0x8] ;  /* 0x0000080c121a7981 */ /* 0x000f68000c1e1100 */
[----:B------:R-:W5:Y:S04]  /*0a50*/  LDG.E.U8 R2, desc[UR12][R18.64] ;  /* 0x0000000c12027981 */ /* 0x000f68000c1e1100 */
[----:B------:R-:W5:Y:S04]  /*0a60*/  LDG.E.U8 R3, desc[UR12][R22.64] ;  /* 0x0000000c16037981 */ /* 0x000f68000c1e1100 */
[----:B------:R-:W5:Y:S01]  /*0a70*/  LDG.E.U8 R23, desc[UR12][R22.64+0x8] ;  /* 0x0000080c16177981 */ /* 0x000f62000c1e1100 */
[----:B---3--:R-:W-:Y:S01]  /*0a80*/  IMMA.16816.S8.S8 R12, R20.ROW, R4.COL, R12 ;  /* 0x00000004140c7237 */ /* 0x008fe2000040540c */
[----:B------:R-:W-:-:S07]  /*0a90*/  IADD3 R4, P0, PT, R16, UR10, RZ ;  /* 0x0000000a10047c10 */ /* 0x000fce000ff1e0ff */
[----:B------:R-:W-:Y:S01]  /*0aa0*/  IMMA.16816.S8.S8 R8, R20.ROW, R5.COL, R8 ;  /* 0x0000000514087237 */ /* 0x000fe20000405408 */
[----:B------:R-:W-:-:S03]  /*0ab0*/  IADD3.X R5, PT, PT, R17, UR17, RZ, P0, P2 ;  /* 0x0000001111057c10 */ /* 0x000fc600087e44ff */
[----:B------:R-:W-:Y:S02]  /*0ac0*/  IMAD.WIDE.U32 R28, R29, 0x8, R4 ;  /* 0x000000081d1c7825 */ /* 0x000fe400078e0004 */
[----:B------:R-:W3:Y:S04]  /*0ad0*/  LDG.E R20, desc[UR12][R4.64] ;  /* 0x0000000c04147981 */ /* 0x000ee8000c1e1900 */
[----:B------:R-:W3:Y:S01]  /*0ae0*/  LDG.E R21, desc[UR12][R28.64] ;  /* 0x0000000c1c157981 */ /* 0x000ee2000c1e1900 */
[----:B------:R-:W-:-:S04]  /*0af0*/  UIADD3 UR7, UPT, UPT, UR7, 0x4, URZ ;  /* 0x0000000407077890 */ /* 0x000fc8000fffe0ff */
[----:B------:R-:W-:Y:S01]  /*0b00*/  UISETP.NE.AND UP0, UPT, UR7, URZ, UPT ;  /* 0x000000ff0700728c */ /* 0x000fe2000bf05270 */
[----:B----4-:R-:W-:Y:S01]  /*0b10*/  LEA R0, R25, R0, 0x8 ;  /* 0x0000000019007211 */ /* 0x010fe200078e40ff */
[----:B--2---:R-:W-:Y:S02]  /*0b20*/  IMAD R24, R27, 0x100, R24 ;  /* 0x000001001b187824 */ /* 0x004fe400078e0218 */
[----:B-----5:R-:W-:-:S05]  /*0b30*/  IMAD R27, R3, 0x100, R2 ;  /* 0x00000100031b7824 */ /* 0x020fca00078e0202 */
[----:B------:R-:W-:Y:S01]  /*0b40*/  PRMT R24, R24, 0x5410, R27 ;  /* 0x0000541018187816 */ /* 0x000fe2000000001b */
[----:B------:R-:W-:-:S05]  /*0b50*/  IMAD R3, R23, 0x100, R26 ;  /* 0x0000010017037824 */ /* 0x000fca00078e021a */
[----:B------:R-:W-:Y:S01]  /*0b60*/  PRMT R0, R0, 0x5410, R3 ;  /* 0x0000541000007816 */ /* 0x000fe20000000003 */
[----:B------:R-:W-:Y:S02]  /*0b70*/  UIADD3 UR4, UPT, UPT, UR4, 0x40, URZ ;  /* 0x0000004004047890 */ /* 0x000fe4000fffe0ff */
[----:B------:R-:W-:Y:S02]  /*0b80*/  ULEA UR14, UR11, UR14, 0x6 ;  /* 0x0000000e0b0e7291 */ /* 0x000fe4000f8e30ff */
[----:B------:R-:W-:Y:S02]  /*0b90*/  ULEA UR15, UR11, UR15, 0x6 ;  /* 0x0000000f0b0f7291 */ /* 0x000fe4000f8e30ff */
[----:B------:R-:W-:Y:S02]  /*0ba0*/  ULEA UR20, UR11, UR20, 0x6 ;  /* 0x000000140b147291 */ /* 0x000fe4000f8e30ff */
[----:B------:R-:W-:Y:S02]  /*0bb0*/  ULEA UR9, UR11, UR9, 0x6 ;  /* 0x000000090b097291 */ /* 0x000fe4000f8e30ff */
[----:B------:R-:W-:Y:S01]  /*0bc0*/  UIADD3 UR8, UPT, UPT, UR8, 0x40, URZ ;  /* 0x0000004008087890 */ /* 0x000fe2000fffe0ff */
[C---:B---3--:R-:W-:Y:S08]  /*0bd0*/  IMMA.16816.S8.S8 R12, R20.reuse.ROW, R24.COL, R12 ;  /* 0x00000018140c7237 */ /* 0x048ff0000040540c */
[----:B------:R-:W-:Y:S01]  /*0be0*/  IMMA.16816.S8.S8 R8, R20.ROW, R0.COL, R8 ;  /* 0x0000000014087237 */ /* 0x000fe20000405408 */
[----:B------:R-:W-:-:S04]  /*0bf0*/  NOP ;  /* 0x0000000000007918 */ /* 0x000fc80000000000 */
[----:B------:R-:W-:-:S15]  /*0c00*/  BRA.U UP0, `(.L_x_2) ;  /* 0xfffffff500ac7547 */ /* 0x000fde000b83ffff */
[----:B------:R-:W-:-:S12]  /*0c10*/  UIADD3 UR4, UPT, UPT, UR4, -0x20, URZ ;  /* 0xffffffe004047890 */ /* 0x000fd8000fffe0ff */
.L_x_1:
[----:B------:R-:W-:-:S04]  /*0c20*/  UIADD3 UR7, UPT, UPT, UR11, -0x1, URZ ;  /* 0xffffffff0b077890 */ /* 0x000fc8000fffe0ff */
[----:B------:R-:W-:-:S04]  /*0c30*/  ULEA.HI UR7, UR7, 0x1, URZ, 0x1c ;  /* 0x0000000107077891 */ /* 0x000fc8000f8fe0ff */
[----:B------:R-:W-:-:S04]  /*0c40*/  ULOP3.LUT UR7, UR7, 0x3, URZ, 0xc0, !UPT ;  /* 0x0000000307077892 */ /* 0x000fc8000f8ec0ff */
[----:B------:R-:W-:-:S09]  /*0c50*/  UISETP.NE.AND UP0, UPT, UR7, URZ, UPT ;  /* 0x000000ff0700728c */ /* 0x000fd2000bf05270 */
[----:B------:R-:W-:Y:S05]  /*0c60*/  BRA.U !UP0, `(.L_x_0) ;  /* 0x0000000108d07547 */ /* 0x000fea000b800000 */
[----:B------:R-:W0:Y:S01]  /*0c70*/  S2R R4, SR_LANEID ;  /* 0x0000000000047919 */ /* 0x000e220000000000 */
[----:B------:R-:W-:Y:S01]  /*0c80*/  IMAD.MOV.U32 R5, RZ, RZ, RZ ;  /* 0x000000ffff057224 */ /* 0x000fe200078e00ff */
[----:B------:R-:W-:Y:S01]  /*0c90*/  UIMAD UR6, UR4, UR11, UR6 ;  /* 0x0000000b040672a4 */ /* 0x000fe2000f8e0206 */
[----:B------:R-:W-:Y:S01]  /*0ca0*/  IMAD.MOV.U32 R3, RZ, RZ, RZ ;  /* 0x000000ffff037224 */ /* 0x000fe200078e00ff */
[----:B------:R-:W-:Y:S01]  /*0cb0*/  UIADD3 UR4, UPT, UPT, UR5, UR4, URZ ;  /* 0x0000000405047290 */ /* 0x000fe2000fffe0ff */
[----:B------:R-:W1:Y:S01]  /*0cc0*/  LDCU.128 UR16, c[0x0][0x380] ;  /* 0x00007000ff1077ac */ /* 0x000e620008000c00 */
[----:B------:R-:W-:Y:S01]  /*0cd0*/  UIADD3 UR5, UPT, UPT, -UR7, URZ, URZ ;  /* 0x000000ff07057290 */ /* 0x000fe2000fffe1ff */
[----:B0-----:R-:W-:Y:S01]  /*0ce0*/  IMAD.SHL.U32 R2, R4, 0x4, RZ ;  /* 0x0000000404027824 */ /* 0x001fe200078e00ff */
[----:B------:R-:W-:-:S04]  /*0cf0*/  SHF.R.U32.HI R4, RZ, 0x2, R4 ;  /* 0x00000002ff047819 */ /* 0x000fc80000011604 */
[----:B------:R-:W-:-:S05]  /*0d00*/  LOP3.LUT R2, R2, 0xc, RZ, 0xe2, !PT ;  /* 0x0000000c02027812 */ /* 0x000fca00078ee2ff */
[----:B------:R-:W-:-:S04]  /*0d10*/  IMAD.WIDE.U32 R24, R2, UR11, R4 ;  /* 0x0000000b02187c25 */ /* 0x000fc8000f8e0004 */
[----:B-1----:R-:W-:-:S07]  /*0d20*/  IMAD.WIDE.U32 R2, R4, UR11, R2 ;  /* 0x0000000b04027c25 */ /* 0x002fce000f8e0002 */
.L_x_3:
[----:B------:R-:W-:Y:S01]  /*0d30*/  UIADD3 UR7, UP0, UPT, UR6, UR18, URZ ;  /* 0x0000001206077290 */ /* 0x000fe2000ff1e0ff */
[----:B------:R-:W-:Y:S02]  /*0d40*/  IMAD.U32 R5, RZ, RZ, UR11 ;  /* 0x0000000bff057e24 */ /* 0x000fe4000f8e00ff */
[----:B------:R-:W-:-:S03]  /*0d50*/  IMAD.U32 R7, RZ, RZ, UR11 ;  /* 0x0000000bff077e24 */ /* 0x000fc6000f8e00ff */
[----:B------:R-:W-:Y:S02]  /*0d60*/  PLOP3.LUT P1, PT, PT, PT, UP0, 0x80, 0x8 ;  /* 0x000000000008781c */ /* 0x000fe40003f2f008 */
[----:B------:R-:W-:Y:S01]  /*0d70*/  IADD3 R20, P0, PT, R24, UR7, RZ ;  /* 0x0000000718147c10 */ /* 0x000fe2000ff1e0ff */
[----:B------:R-:W-:-:S03]  /*0d80*/  UIADD3 UR7, UP0, UPT, UR4, UR16, URZ ;  /* 0x0000001004077290 */ /* 0x000fc6000ff1e0ff */
[----:B------:R-:W-:Y:S02]  /*0d90*/  IADD3.X R21, PT, PT, R25, UR19, RZ, P0, P1 ;  /* 0x0000001319157c10 */ /* 0x000fe400087e24ff */
[----:B------:R-:W-:Y:S02]  /*0da0*/  IADD3 R16, P1, PT, R20, UR11, RZ ;  /* 0x0000000b14107c10 */ /* 0x000fe4000ff3e0ff */
[----:B------:R-:W-:Y:S02]  /*0db0*/  PLOP3.LUT P2, PT, PT, PT, UP0, 0x80, 0x8 ;  /* 0x000000000008781c */ /* 0x000fe40003f4f008 */
[----:B------:R-:W-:Y:S01]  /*0dc0*/  IADD3 R18, P0, PT, R2, UR7, RZ ;  /* 0x0000000702127c10 */ /* 0x000fe2000ff1e0ff */
[--C-:B------:R-:W-:Y:S01]  /*0dd0*/  IMAD.X R17, RZ, RZ, R21.reuse, P1 ;  /* 0x000000ffff117224 */ /* 0x100fe200008e0615 */
[----:B------:R-:W-:Y:S01]  /*0de0*/  MOV R28, UR11 ;  /* 0x0000000b001c7c02 */ /* 0x000fe20008000f00 */
[--C-:B------:R-:W-:Y:S01]  /*0df0*/  IMAD.WIDE.U32 R4, R5, 0x3, R20.reuse ;  /* 0x0000000305047825 */ /* 0x100fe200078e0014 */
[----:B------:R-:W-:Y:S01]  /*0e00*/  IADD3.X R19, PT, PT, R3, UR17, RZ, P0, P2 ;  /* 0x0000001103137c10 */ /* 0x000fe200087e44ff */
[----:B------:R-:W2:Y:S02]  /*0e10*/  LDG.E.U8 R0, desc[UR12][R20.64] ;  /* 0x0000000c14007981 */ /* 0x000ea4000c1e1100 */
[----:B------:R-:W-:-:S02]  /*0e20*/  IMAD.WIDE.U32 R6, R7, 0x2, R20 ;  /* 0x0000000207067825 */ /* 0x000fc400078e0014 */
[----:B------:R-:W2:Y:S04]  /*0e30*/  LDG.E.U8 R23, desc[UR12][R16.64] ;  /* 0x0000000c10177981 */ /* 0x000ea8000c1e1100 */
[----:B------:R0:W3:Y:S04]  /*0e40*/  LDG.E.U8 R27, desc[UR12][R16.64+0x8] ;  /* 0x0000080c101b7981 */ /* 0x0000e8000c1e1100 */
[----:B------:R-:W4:Y:S04]  /*0e50*/  LDG.E.U8 R29, desc[UR12][R4.64] ;  /* 0x0000000c041d7981 */ /* 0x000f28000c1e1100 */
[----:B------:R-:W3:Y:S01]  /*0e60*/  LDG.E.U8 R22, desc[UR12][R20.64+0x8] ;  /* 0x0000080c14167981 */ /* 0x000ee2000c1e1100 */
[----:B0-----:R-:W-:-:S03]  /*0e70*/  IMAD.WIDE.U32 R16, R28, 0x8, R18 ;  /* 0x000000081c107825 */ /* 0x001fc600078e0012 */
[----:B------:R-:W4:Y:S04]  /*0e80*/  LDG.E.U8 R26, desc[UR12][R6.64] ;  /* 0x0000000c061a7981 */ /* 0x000f28000c1e1100 */
[----:B------:R-:W5:Y:S04]  /*0e90*/  LDG.E.U8 R28, desc[UR12][R6.64+0x8] ;  /* 0x0000080c061c7981 */ /* 0x000f68000c1e1100 */
[----:B------:R-:W5:Y:S04]  /*0ea0*/  LDG.E.U8 R5, desc[UR12][R4.64+0x8] ;  /* 0x0000080c04057981 */ /* 0x000f68000c1e1100 */
[----:B------:R-:W5:Y:S04]  /*0eb0*/  LDG.E R20, desc[UR12][R18.64] ;  /* 0x0000000c12147981 */ /* 0x000f68000c1e1900 */
[----:B------:R-:W5:Y:S01]  /*0ec0*/  LDG.E R21, desc[UR12][R16.64] ;  /* 0x0000000c10157981 */ /* 0x000f62000c1e1900 */
[----:B------:R-:W-:-:S04]  /*0ed0*/  UIADD3 UR5, UPT, UPT, UR5, 0x1, URZ ;  /* 0x0000000105057890 */ /* 0x000fc8000fffe0ff */
[----:B------:R-:W-:Y:S02]  /*0ee0*/  UISETP.NE.AND UP0, UPT, UR5, URZ, UPT ;  /* 0x000000ff0500728c */ /* 0x000fe4000bf05270 */
[----:B------:R-:W-:Y:S02]  /*0ef0*/  ULEA UR6, UR11, UR6, 0x4 ;  /* 0x000000060b067291 */ /* 0x000fe4000f8e20ff */
[----:B------:R-:W-:Y:S01]  /*0f00*/  UIADD3 UR4, UPT, UPT, UR4, 0x10, URZ ;  /* 0x0000001004047890 */ /* 0x000fe2000fffe0ff */
[----:B--2---:R-:W-:Y:S02]  /*0f10*/  IMAD R0, R23, 0x100, R0 ;  /* 0x0000010017007824 */ /* 0x004fe400078e0200 */
[----:B---3--:R-:W-:Y:S02]  /*0f20*/  IMAD R22, R27, 0x100, R22 ;  /* 0x000001001b167824 */ /* 0x008fe400078e0216 */
[----:B----4-:R-:W-:Y:S02]  /*0f30*/  IMAD R29, R29, 0x100, R26 ;  /* 0x000001001d1d7824 */ /* 0x010fe400078e021a */
[----:B-----5:R-:W-:-:S03]  /*0f40*/  IMAD R23, R5, 0x100, R28 ;  /* 0x0000010005177824 */ /* 0x020fc600078e021c */
[----:B------:R-:W-:Y:S02]  /*0f50*/  PRMT R0, R0, 0x5410, R29 ;  /* 0x0000541000007816 */ /* 0x000fe4000000001d */
[----:B------:R-:W-:-:S05]  /*0f60*/  PRMT R22, R22, 0x5410, R23 ;  /* 0x0000541016167816 */ /* 0x000fca0000000017 */
[C---:B------:R-:W-:Y:S08]  /*0f70*/  IMMA.16816.S8.S8 R12, R20.reuse.ROW, R0.COL, R12 ;  /* 0x00000000140c7237 */ /* 0x040ff0000040540c */
[----:B------:R-:W-:Y:S01]  /*0f80*/  IMMA.16816.S8.S8 R8, R20.ROW, R22.COL, R8 ;  /* 0x0000001614087237 */ /* 0x000fe20000405408 */
[----:B------:R-:W-:-:S04]  /*0f90*/  NOP ;  /* 0x0000000000007918 */ /* 0x000fc80000000000 */
[----:B------:R-:W-:-:S15]  /*0fa0*/  BRA.U UP0, `(.L_x_3) ;  /* 0xfffffffd00607547 */ /* 0x000fde000b83ffff */
.L_x_0:
[----:B------:R-:W0:Y:S01]  /*0fb0*/  S2R R0, SR_LANEID ;  /* 0x0000000000007919 */ /* 0x000e220000000000 */
[----:B------:R-:W-:Y:S01]  /*0fc0*/  S2UR UR6, SR_CTAID.Y ;  /* 0x00000000000679c3 */ /* 0x000fe20000002600 */
[----:B------:R-:W1:Y:S01]  /*0fd0*/  LDCU.64 UR4, c[0x0][0x390] ;  /* 0x00007200ff0477ac */ /* 0x000e620008000a00 */
[----:B------:R-:W-:-:S06]  /*0fe0*/  IMAD.MOV.U32 R3, RZ, RZ, RZ ;  /* 0x000000ffff037224 */ /* 0x000fcc00078e00ff */
[----:B------:R-:W2:Y:S01]  /*0ff0*/  S2UR UR7, SR_CTAID.X ;  /* 0x00000000000779c3 */ /* 0x000ea20000002500 */
[----:B0-----:R-:W-:Y:S01]  /*1000*/  LOP3.LUT R2, R0, 0x3, RZ, 0xc0, !PT ;  /* 0x0000000300027812 */ /* 0x001fe200078ec0ff */
[----:B--2---:R-:W-:Y:S01]  /*1010*/  UIMAD UR6, UR6, UR11, UR7 ;  /* 0x0000000b060672a4 */ /* 0x004fe2000f8e0207 */
[----:B------:R-:W-:Y:S01]  /*1020*/  SHF.R.U32.HI R5, RZ, 0x2, R0 ;  /* 0x00000002ff057819 */ /* 0x000fe20000011600 */
[----:B------:R-:W-:Y:S02]  /*1030*/  USHF.R.U32.HI UR7, URZ, 0x1, UR11 ;  /* 0x00000001ff077899 */ /* 0x000fe4000801160b */
[----:B------:R-:W-:-:S04]  /*1040*/  USHF.L.U32 UR6, UR6, 0x4, URZ ;  /* 0x0000000406067899 */ /* 0x000fc800080006ff */
[----:B-1----:R-:W-:Y:S01]  /*1050*/  UIMAD.WIDE.U32 UR4, UR6, 0x4, UR4 ;  /* 0x00000004060478a5 */ /* 0x002fe2000f8e0004 */
[----:B------:R-:W-:-:S05]  /*1060*/  IMAD.WIDE.U32 R2, R5, UR7, R2 ;  /* 0x0000000705027c25 */ /* 0x000fca000f8e0002 */
[----:B------:R-:W-:-:S04]  /*1070*/  LEA R4, P0, R2, UR4, 0x3 ;  /* 0x0000000402047c11 */ /* 0x000fc8000f8018ff */
[----:B------:R-:W-:Y:S01]  /*1080*/  LEA.HI.X R5, R2, UR5, R3, 0x3, P0 ;  /* 0x0000000502057c11 */ /* 0x000fe200080f1c03 */
[----:B------:R-:W-:-:S04]  /*1090*/  IMAD.U32 R3, RZ, RZ, UR7 ;  /* 0x00000007ff037e24 */ /* 0x000fc8000f8e00ff */
[----:B------:R-:W-:Y:S01]  /*10a0*/  IMAD.WIDE.U32 R2, R3, 0x40, R4 ;  /* 0x0000004003027825 */ /* 0x000fe200078e0004 */
[----:B------:R-:W-:Y:S04]  /*10b0*/  STG.E.64 desc[UR12][R4.64], R12 ;  /* 0x0000000c04007986 */ /* 0x000fe8000c101b0c */
[----:B------:R-:W-:Y:S04]  /*10c0*/  STG.E.64 desc[UR12][R2.64], R14 ;  /* 0x0000000e02007986 */ /* 0x000fe8000c101b0c */
[----:B------:R-:W-:Y:S04]  /*10d0*/  STG.E.64 desc[UR12][R4.64+0x20], R8 ;  /* 0x0000200804007986 */ /* 0x000fe8000c101b0c */
[----:B------:R-:W-:Y:S01]  /*10e0*/  STG.E.64 desc[UR12][R2.64+0x20], R10 ;  /* 0x0000200a02007986 */ /* 0x000fe2000c101b0c */
[----:B------:R-:W-:Y:S05]  /*10f0*/  EXIT ;  /* 0x000000000000794d */ /* 0x000fea0003800000 */
.L_x_4:
[----:B------:R-:W-:-:S00]  /*1100*/  BRA `(.L_x_4) ;  /* 0xfffffffc00fc7947 */ /* 0x000fc0000383ffff */
[----:B------:R-:W-:-:S00]  /*1110*/  NOP ;  /* 0x0000000000007918 */ /* 0x000fc00000000000 */
        /* <DEDUP_REMOVED lines=14> */
.L_x_5:


//--------------------- .nv.shared.reserved.0     --------------------------
	.section	.nv.shared.reserved.0,"aw",@nobits
	.weak		__nv_reservedSMEM_offset_0_alias
	.size		__nv_reservedSMEM_offset_0_alias, 0, 64
	.other		__nv_reservedSMEM_offset_0_alias,@"STO_CUDA_RESERVED_SHARED STV_DEFAULT"
__nv_reservedSMEM_offset_0_alias:
	.zero		0
	.zero		64


//--------------------- .nv.constant0._Z8wmma_kerPKaS0_Pii --------------------------
	.section	.nv.constant0._Z8wmma_kerPKaS0_Pii,"a",@progbits
	.sectionflags	@""
	.align	4
.nv.constant0._Z8wmma_kerPKaS0_Pii:
	.zero		924


//--------------------- SYMBOLS --------------------------

	.type		.nv.reservedSmem.offset0,@object
	.size		.nv.reservedSmem.offset0,0x4
